//
// Generated by NVIDIA NVVM Compiler
//
// Compiler Build ID: CL-36424714
// Cuda compilation tools, release 13.0, V13.0.88
// Based on NVVM 20.0.0
//

.version 9.0
.target sm_100
.address_size 64

	// .globl	_Z6RunGPUf
.extern .func  (.param .b32 func_retval0) vprintf
(
	.param .b64 vprintf_param_0,
	.param .b64 vprintf_param_1
)
;
.global .align 1 .b8 $str[50] = {84, 104, 105, 115, 32, 102, 117, 110, 99, 116, 105, 111, 110, 32, 109, 97, 121, 32, 111, 110, 108, 121, 32, 98, 101, 32, 99, 97, 108, 108, 101, 100, 32, 102, 114, 111, 109, 32, 116, 104, 101, 32, 100, 101, 118, 105, 99, 101, 10};
.global .align 1 .b8 $str$1[4] = {37, 102, 10};

.visible .entry _Z6RunGPUf(
	.param .f32 _Z6RunGPUf_param_0
)
{
	.local .align 8 .b8 	__local_depot0[8];
	.reg .b64 	%SP;
	.reg .b64 	%SPL;
	.reg .b32 	%r<5>;
	.reg .b32 	%f<3>;
	.reg .b64 	%rd<7>;
	.reg .b64 	%fd<2>;

	mov.u64 	%SPL, __local_depot0;
	cvta.local.u64 	%SP, %SPL;
	ld.param.f32 	%f1, [_Z6RunGPUf_param_0];
	add.u64 	%rd1, %SP, 0;
	add.u64 	%rd2, %SPL, 0;
	mov.u64 	%rd3, $str;
	cvta.global.u64 	%rd4, %rd3;
	{ // callseq 0, 0
	.param .b64 param0;
	st.param.b64 	[param0], %rd4;
	.param .b64 param1;
	st.param.b64 	[param1], 0;
	.param .b32 retval0;
	call.uni (retval0), 
	vprintf, 
	(
	param0, 
	param1
	);
	ld.param.b32 	%r1, [retval0];
	} // callseq 0
	mul.f32 	%f2, %f1, %f1;
	cvt.f64.f32 	%fd1, %f2;
	st.local.f64 	[%rd2], %fd1;
	mov.u64 	%rd5, $str$1;
	cvta.global.u64 	%rd6, %rd5;
	{ // callseq 1, 0
	.param .b64 param0;
	st.param.b64 	[param0], %rd6;
	.param .b64 param1;
	st.param.b64 	[param1], %rd1;
	.param .b32 retval0;
	call.uni (retval0), 
	vprintf, 
	(
	param0, 
	param1
	);
	ld.param.b32 	%r3, [retval0];
	} // callseq 1
	ret;

}
	// .globl	_Z8PrintGPUv
.visible .entry _Z8PrintGPUv()
{


	ret;

}


// ===== COMPILED SASS (sm_100) =====

	.target	sm_100

	.elftype	@"ET_EXEC"


//--------------------- .note.nv.tkinfo           --------------------------
	.section	.note.nv.tkinfo,"",@"SHT_NOTE"
	.sectionflags	@"SHF_NOTE_NV_TKINFO"
	.tkinfo
        /*0018*/ 	.word	0x00000002
        /*0030*/ 	.string	""
        /*0030*/ 	.string	"ptxas"
        /*0030*/ 	.string	"Cuda compilation tools, release 13.0, V13.0.88"
        /*0030*/ 	.string	"Build cuda_13.0.r13.0/compiler.36424714_0"
        /*0030*/ 	.string	"-arch sm_100 -m 64 "



//--------------------- .note.nv.cuinfo           --------------------------
	.section	.note.nv.cuinfo,"",@"SHT_NOTE"
	.sectionflags	@"SHF_NOTE_NV_CUINFO"
        /*0018*/ 	.short	0x0002
        /*001a*/ 	.short	0x0064
        /*001c*/ 	.short	0x0082
	.zero		2


//--------------------- .nv.info                  --------------------------
	.section	.nv.info,"",@"SHT_CUDA_INFO"
	.align	4


	//----- nvinfo : EIATTR_REGCOUNT
	.align		4
        /*0000*/ 	.byte	0x04, 0x2f
        /*0002*/ 	.short	(.L_3 - .L_2)
	.align		4
.L_2:
        /*0004*/ 	.word	index@(_Z6RunGPUf)
        /*0008*/ 	.word	0x00000018


	//----- nvinfo : EIATTR_FRAME_SIZE
	.align		4
.L_3:
        /*000c*/ 	.byte	0x04, 0x11
        /*000e*/ 	.short	(.L_5 - .L_4)
	.align		4
.L_4:
        /*0010*/ 	.word	index@(_Z6RunGPUf)
        /*0014*/ 	.word	0x00000008


	//----- nvinfo : EIATTR_REGCOUNT
	.align		4
.L_5:
        /*0018*/ 	.byte	0x04, 0x2f
        /*001a*/ 	.short	(.L_7 - .L_6)
	.align		4
.L_6:
        /*001c*/ 	.word	index@(_Z8PrintGPUv)
        /*0020*/ 	.word	0x00000004


	//----- nvinfo : EIATTR_FRAME_SIZE
	.align		4
.L_7:
        /*0024*/ 	.byte	0x04, 0x11
        /*0026*/ 	.short	(.L_9 - .L_8)
	.align		4
.L_8:
        /*0028*/ 	.word	index@(_Z8PrintGPUv)
        /*002c*/ 	.word	0x00000000


	//----- nvinfo : EIATTR_MIN_STACK_SIZE
	.align		4
.L_9:
        /*0030*/ 	.byte	0x04, 0x12
        /*0032*/ 	.short	(.L_11 - .L_10)
	.align		4
.L_10:
        /*0034*/ 	.word	index@(_Z8PrintGPUv)
        /*0038*/ 	.word	0x00000000


	//----- nvinfo : EIATTR_MIN_STACK_SIZE
	.align		4
.L_11:
        /*003c*/ 	.byte	0x04, 0x12
        /*003e*/ 	.short	(.L_13 - .L_12)
	.align		4
.L_12:
        /*0040*/ 	.word	index@(_Z6RunGPUf)
        /*0044*/ 	.word	0x00000008
.L_13:


//--------------------- .nv.compat                --------------------------
	.section	.nv.compat,"",@"SHT_CUDA_COMPAT_INFO"
	.align	4
        /*0000*/ 	.byte	0x02, 0x09, 0x00, 0x00, 0x02, 0x02, 0x01, 0x00, 0x02, 0x05, 0x05, 0x00, 0x03, 0x07, 0x01, 0x01
        /*0010*/ 	.byte	0x02, 0x03, 0x00, 0x00, 0x02, 0x06, 0x01, 0x00, 0x04, 0x0b, 0x08, 0x00, 0x09, 0x00, 0x00, 0x00
        /*0020*/ 	.byte	0x00, 0x00, 0x00, 0x00


//--------------------- .nv.info._Z8PrintGPUv     --------------------------
	.section	.nv.info._Z8PrintGPUv,"",@"SHT_CUDA_INFO"
	.sectionflags	@""
	.align	4


	//----- nvinfo : EIATTR_CUDA_API_VERSION
	.align		4
        /*0000*/ 	.byte	0x04, 0x37
        /*0002*/ 	.short	(.L_15 - .L_14)
.L_14:
        /*0004*/ 	.word	0x00000082


	//----- nvinfo : EIATTR_SPARSE_MMA_MASK
	.align		4
.L_15:
        /*0008*/ 	.byte	0x03, 0x50
        /*000a*/ 	.short	0x0000


	//----- nvinfo : EIATTR_MAXREG_COUNT
	.align		4
        /*000c*/ 	.byte	0x03, 0x1b
        /*000e*/ 	.short	0x00ff


	//----- nvinfo : EIATTR_MERCURY_ISA_VERSION
	.align		4
        /*0010*/ 	.byte	0x03, 0x5f
        /*0012*/ 	.short	0x0101


	//----- nvinfo : EIATTR_VRC_CTA_INIT_COUNT
	.align		4
        /*0014*/ 	.byte	0x02, 0x4a
	.zero		1
	.zero		1


	//----- nvinfo : EIATTR_EXIT_INSTR_OFFSETS
	.align		4
        /*0018*/ 	.byte	0x04, 0x1c
        /*001a*/ 	.short	(.L_17 - .L_16)


	//   ....[0]....
.L_16:
        /*001c*/ 	.word	0x00000010


	//----- nvinfo : EIATTR_SW_WAR
	.align		4
.L_17:
        /*0020*/ 	.byte	0x04, 0x36
        /*0022*/ 	.short	(.L_19 - .L_18)
.L_18:
        /*0024*/ 	.word	0x00000008
.L_19:


//--------------------- .nv.info._Z6RunGPUf       --------------------------
	.section	.nv.info._Z6RunGPUf,"",@"SHT_CUDA_INFO"
	.sectionflags	@""
	.align	4


	//----- nvinfo : EIATTR_CUDA_API_VERSION
	.align		4
        /*0000*/ 	.byte	0x04, 0x37
        /*0002*/ 	.short	(.L_21 - .L_20)
.L_20:
        /*0004*/ 	.word	0x00000082


	//----- nvinfo : EIATTR_KPARAM_INFO
	.align		4
.L_21:
        /*0008*/ 	.byte	0x04, 0x17
        /*000a*/ 	.short	(.L_23 - .L_22)
.L_22:
        /*000c*/ 	.word	0x00000000
        /*0010*/ 	.short	0x0000
        /*0012*/ 	.short	0x0000
        /*0014*/ 	.byte	0x00, 0xf0, 0x11, 0x00


	//----- nvinfo : EIATTR_SPARSE_MMA_MASK
	.align		4
.L_23:
        /*0018*/ 	.byte	0x03, 0x50
        /*001a*/ 	.short	0x0000


	//----- nvinfo : EIATTR_MAXREG_COUNT
	.align		4
        /*001c*/ 	.byte	0x03, 0x1b
        /*001e*/ 	.short	0x00ff


	//----- nvinfo : EIATTR_EXTERNS
	.align		4
        /*0020*/ 	.byte	0x04, 0x0f
        /*0022*/ 	.short	(.L_25 - .L_24)


	//   ....[0]....
	.align		4
.L_24:
        /*0024*/ 	.word	index@(vprintf)


	//----- nvinfo : EIATTR_MERCURY_ISA_VERSION
	.align		4
.L_25:
        /*0028*/ 	.byte	0x03, 0x5f
        /*002a*/ 	.short	0x0101


	//----- nvinfo : EIATTR_VRC_CTA_INIT_COUNT
	.align		4
        /*002c*/ 	.byte	0x02, 0x4a
	.zero		1
	.zero		1


	//----- nvinfo : EIATTR_SYSCALL_OFFSETS
	.align		4
        /*0030*/ 	.byte	0x04, 0x46
        /*0032*/ 	.short	(.L_27 - .L_26)


	//   ....[0]....
.L_26:
        /*0034*/ 	.word	0x000000d0


	//   ....[1]....
        /*0038*/ 	.word	0x00000190


	//----- nvinfo : EIATTR_EXIT_INSTR_OFFSETS
	.align		4
.L_27:
        /*003c*/ 	.byte	0x04, 0x1c
        /*003e*/ 	.short	(.L_29 - .L_28)


	//   ....[0]....
.L_28:
        /*0040*/ 	.word	0x000001a0


	//----- nvinfo : EIATTR_CBANK_PARAM_SIZE
	.align		4
.L_29:
        /*0044*/ 	.byte	0x03, 0x19
        /*0046*/ 	.short	0x0004


	//----- nvinfo : EIATTR_PARAM_CBANK
	.align		4
        /*0048*/ 	.byte	0x04, 0x0a
        /*004a*/ 	.short	(.L_31 - .L_30)
	.align		4
.L_30:
        /*004c*/ 	.word	index@(.nv.constant0._Z6RunGPUf)
        /*0050*/ 	.short	0x0380
        /*0052*/ 	.short	0x0004


	//----- nvinfo : EIATTR_SW_WAR
	.align		4
.L_31:
        /*0054*/ 	.byte	0x04, 0x36
        /*0056*/ 	.short	(.L_33 - .L_32)
.L_32:
        /*0058*/ 	.word	0x00000008
.L_33:


//--------------------- .nv.callgraph             --------------------------
	.section	.nv.callgraph,"",@"SHT_CUDA_CALLGRAPH"
	.align	4
	.sectionentsize	8
	.align		4
        /*0000*/ 	.word	0x00000000
	.align		4
        /*0004*/ 	.word	0xffffffff
	.align		4
        /*0008*/ 	.word	index@(_Z6RunGPUf)
	.align		4
        /*000c*/ 	.word	index@(vprintf)
	.align		4
        /*0010*/ 	.word	0x00000000
	.align		4
        /*0014*/ 	.word	0xfffffffe
	.align		4
        /*0018*/ 	.word	0x00000000
	.align		4
        /*001c*/ 	.word	0xfffffffd
	.align		4
        /*0020*/ 	.word	0x00000000
	.align		4
        /*0024*/ 	.word	0xfffffffc


//--------------------- .nv.constant4             --------------------------
	.section	.nv.constant4,"a",@progbits
	.align	8
	.align		8
.nv.constant4:
        /*0000*/ 	.dword	$str
	.align		8
        /*0008*/ 	.dword	$str$1
	.align		8
        /*0010*/ 	.dword	vprintf


//--------------------- .text._Z8PrintGPUv        --------------------------
	.section	.text._Z8PrintGPUv,"ax",@progbits
	.align	128
        .global         _Z8PrintGPUv
        .type           _Z8PrintGPUv,@function
        .size           _Z8PrintGPUv,(.L_x_4 - _Z8PrintGPUv)
        .other          _Z8PrintGPUv,@"STO_CUDA_ENTRY STV_DEFAULT"
_Z8PrintGPUv:
.text._Z8PrintGPUv:
[----:B------:R-:W-:Y:S01]  /*0000*/  LDC R1, c[0x0][0x37c] ;  /* 0x0000df00ff017b82 */ /* 0x000fe20000000800 */
[----:B------:R-:W-:Y:S05]  /*0010*/  EXIT ;  /* 0x000000000000794d */ /* 0x000fea0003800000 */
.L_x_0:
[----:B------:R-:W-:-:S00]  /*0020*/  BRA `(.L_x_0) ;  /* 0xfffffffc00fc7947 */ /* 0x000fc0000383ffff */
[----:B------:R-:W-:-:S00]  /*0030*/  NOP ;  /* 0x0000000000007918 */ /* 0x000fc00000000000 */
        /* <DEDUP_REMOVED lines=12> */
.L_x_4:


//--------------------- .text._Z6RunGPUf          --------------------------
	.section	.text._Z6RunGPUf,"ax",@progbits
	.align	128
        .global         _Z6RunGPUf
        .type           _Z6RunGPUf,@function
        .size           _Z6RunGPUf,(.L_x_5 - _Z6RunGPUf)
        .other          _Z6RunGPUf,@"STO_CUDA_ENTRY STV_DEFAULT"
_Z6RunGPUf:
.text._Z6RunGPUf:
[----:B------:R-:W0:Y:S01]  /*0000*/  LDC R1, c[0x0][0x37c] ;  /* 0x0000df00ff017b82 */ /* 0x000e220000000800 */
[----:B------:R-:W-:Y:S01]  /*0010*/  MOV R2, 0x10 ;  /* 0x0000001000027802 */ /* 0x000fe20000000f00 */
[----:B------:R-:W1:Y:S01]  /*0020*/  LDCU UR4, c[0x0][0x2f8] ;  /* 0x00005f00ff0477ac */ /* 0x000e620008000800 */
[----:B0-----:R-:W-:Y:S01]  /*0030*/  VIADD R1, R1, 0xfffffff8 ;  /* 0xfffffff801017836 */ /* 0x001fe20000000000 */
[----:B------:R-:W-:-:S04]  /*0040*/  CS2R R6, SRZ ;  /* 0x0000000000067805 */ /* 0x000fc8000001ff00 */
[----:B------:R0:W2:Y:S01]  /*0050*/  LDC.64 R8, c[0x4][R2] ;  /* 0x0100000002087b82 */ /* 0x0000a20000000a00 */
[----:B------:R-:W3:Y:S01]  /*0060*/  LDCU.64 UR6, c[0x4][URZ] ;  /* 0x01000000ff0677ac */ /* 0x000ee20008000a00 */
[----:B------:R-:W4:Y:S01]  /*0070*/  LDCU UR5, c[0x0][0x2fc] ;  /* 0x00005f80ff0577ac */ /* 0x000f220008000800 */
[----:B-1----:R-:W-:Y:S01]  /*0080*/  IADD3 R16, P0, PT, R1, UR4, RZ ;  /* 0x0000000401107c10 */ /* 0x002fe2000ff1e0ff */
[----:B---3--:R-:W-:Y:S01]  /*0090*/  IMAD.U32 R4, RZ, RZ, UR6 ;  /* 0x00000006ff047e24 */ /* 0x008fe2000f8e00ff */
[----:B------:R-:W-:-:S03]  /*00a0*/  MOV R5, UR7 ;  /* 0x0000000700057c02 */ /* 0x000fc60008000f00 */
[----:B0---4-:R-:W-:-:S08]  /*00b0*/  IMAD.X R17, RZ, RZ, UR5, P0 ;  /* 0x00000005ff117e24 */ /* 0x011fd000080e06ff */
[----:B------:R-:W-:-:S07]  /*00c0*/  LEPC R20, `(.L_x_1) ;  /* 0x000000001014794e */ /* 0x000fce0000000000 */
[----:B--2---:R-:W-:Y:S05]  /*00d0*/  CALL.ABS.NOINC R8 ;  /* 0x0000000008007343 */ /* 0x004fea0003c00000 */
.L_x_1:
[----:B------:R-:W0:Y:S01]  /*00e0*/  LDC R0, c[0x0][0x380] ;  /* 0x0000e000ff007b82 */ /* 0x000e220000000800 */
[----:B------:R-:W1:Y:S01]  /*00f0*/  LDCU.64 UR4, c[0x4][0x8] ;  /* 0x01000100ff0477ac */ /* 0x000e620008000a00 */
[----:B------:R-:W-:Y:S01]  /*0100*/  IMAD.MOV.U32 R6, RZ, RZ, R16 ;  /* 0x000000ffff067224 */ /* 0x000fe200078e0010 */
[----:B------:R-:W-:-:S05]  /*0110*/  MOV R7, R17 ;  /* 0x0000001100077202 */ /* 0x000fca0000000f00 */
[----:B------:R-:W2:Y:S01]  /*0120*/  LDC.64 R2, c[0x4][R2] ;  /* 0x0100000002027b82 */ /* 0x000ea20000000a00 */
[----:B-1----:R-:W-:Y:S01]  /*0130*/  IMAD.U32 R4, RZ, RZ, UR4 ;  /* 0x00000004ff047e24 */ /* 0x002fe2000f8e00ff */
[----:B------:R-:W-:Y:S01]  /*0140*/  MOV R5, UR5 ;  /* 0x0000000500057c02 */ /* 0x000fe20008000f00 */
[----:B0-----:R-:W-:-:S04]  /*0150*/  FMUL R0, R0, R0 ;  /* 0x0000000000007220 */ /* 0x001fc80000400000 */
[----:B------:R-:W0:Y:S02]  /*0160*/  F2F.F64.F32 R8, R0 ;  /* 0x0000000000087310 */ /* 0x000e240000201800 */
[----:B0-2---:R0:W-:Y:S02]  /*0170*/  STL.64 [R1], R8 ;  /* 0x0000000801007387 */ /* 0x0051e40000100a00 */
[----:B------:R-:W-:-:S07]  /*0180*/  LEPC R20, `(.L_x_2) ;  /* 0x000000001014794e */ /* 0x000fce0000000000 */
[----:B0-----:R-:W-:Y:S05]  /*0190*/  CALL.ABS.NOINC R2 ;  /* 0x0000000002007343 */ /* 0x001fea0003c00000 */
.L_x_2:
[----:B------:R-:W-:Y:S05]  /*01a0*/  EXIT ;  /* 0x000000000000794d */ /* 0x000fea0003800000 */
.L_x_3:
        /* <DEDUP_REMOVED lines=13> */
.L_x_5:


//--------------------- .nv.global.init           --------------------------
	.section	.nv.global.init,"aw",@progbits
.nv.global.init:
	.type		$str$1,@object
	.size		$str$1,($str - $str$1)
$str$1:
        /*0000*/ 	.byte	0x25, 0x66, 0x0a, 0x00
	.type		$str,@object
	.size		$str,(.L_0 - $str)
$str:
        /*0004*/ 	.byte	0x54, 0x68, 0x69, 0x73, 0x20, 0x66, 0x75, 0x6e, 0x63, 0x74, 0x69, 0x6f, 0x6e, 0x20, 0x6d, 0x61
        /*0014*/ 	.byte	0x79, 0x20, 0x6f, 0x6e, 0x6c, 0x79, 0x20, 0x62, 0x65, 0x20, 0x63, 0x61, 0x6c, 0x6c, 0x65, 0x64
        /*0024*/ 	.byte	0x20, 0x66, 0x72, 0x6f, 0x6d, 0x20, 0x74, 0x68, 0x65, 0x20, 0x64, 0x65, 0x76, 0x69, 0x63, 0x65
        /*0034*/ 	.byte	0x0a, 0x00
.L_0:


//--------------------- .nv.shared.reserved.0     --------------------------
	.section	.nv.shared.reserved.0,"aw",@nobits
	.weak		__nv_reservedSMEM_offset_0_alias
	.size		__nv_reservedSMEM_offset_0_alias, 0, 64
	.other		__nv_reservedSMEM_offset_0_alias,@"STO_CUDA_RESERVED_SHARED STV_DEFAULT"
__nv_reservedSMEM_offset_0_alias:
	.zero		0
	.zero		64


//--------------------- .nv.constant0._Z8PrintGPUv --------------------------
	.section	.nv.constant0._Z8PrintGPUv,"a",@progbits
	.sectionflags	@""
	.align	4
.nv.constant0._Z8PrintGPUv:
	.zero		896


//--------------------- .nv.constant0._Z6RunGPUf  --------------------------
	.section	.nv.constant0._Z6RunGPUf,"a",@progbits
	.sectionflags	@""
	.align	4
.nv.constant0._Z6RunGPUf:
	.zero		900


//--------------------- SYMBOLS --------------------------

	.type		.nv.reservedSmem.offset0,@object
	.size		.nv.reservedSmem.offset0,0x4
	.type		vprintf,@function
